//
// Generated by NVIDIA NVVM Compiler
//
// Compiler Build ID: CL-36424714
// Cuda compilation tools, release 13.0, V13.0.88
// Based on NVVM 20.0.0
//

.version 9.0
.target sm_100
.address_size 64

	// .globl	_Z12vectorAddGPUPfS_S_

.visible .entry _Z12vectorAddGPUPfS_S_(
	.param .u64 .ptr .align 1 _Z12vectorAddGPUPfS_S__param_0,
	.param .u64 .ptr .align 1 _Z12vectorAddGPUPfS_S__param_1,
	.param .u64 .ptr .align 1 _Z12vectorAddGPUPfS_S__param_2
)
{
	.reg .pred 	%p<2>;
	.reg .b32 	%r<5>;
	.reg .b32 	%f<4>;
	.reg .b64 	%rd<11>;

	ld.param.u64 	%rd1, [_Z12vectorAddGPUPfS_S__param_0];
	ld.param.u64 	%rd2, [_Z12vectorAddGPUPfS_S__param_1];
	ld.param.u64 	%rd3, [_Z12vectorAddGPUPfS_S__param_2];
	mov.u32 	%r2, %tid.x;
	mov.u32 	%r3, %ctaid.x;
	mov.u32 	%r4, %ntid.x;
	mad.lo.s32 	%r1, %r3, %r4, %r2;
	setp.gt.s32 	%p1, %r1, 9999999;
	@%p1 bra 	$L__BB0_2;
	cvta.to.global.u64 	%rd4, %rd1;
	cvta.to.global.u64 	%rd5, %rd2;
	cvta.to.global.u64 	%rd6, %rd3;
	mul.wide.s32 	%rd7, %r1, 4;
	add.s64 	%rd8, %rd4, %rd7;
	ld.global.f32 	%f1, [%rd8];
	add.s64 	%rd9, %rd5, %rd7;
	ld.global.f32 	%f2, [%rd9];
	add.f32 	%f3, %f1, %f2;
	add.s64 	%rd10, %rd6, %rd7;
	st.global.f32 	[%rd10], %f3;
$L__BB0_2:
	ret;

}


// ===== COMPILED SASS (sm_100) =====

	.target	sm_100

	.elftype	@"ET_EXEC"


//--------------------- .note.nv.tkinfo           --------------------------
	.section	.note.nv.tkinfo,"",@"SHT_NOTE"
	.sectionflags	@"SHF_NOTE_NV_TKINFO"
	.tkinfo
        /*0018*/ 	.word	0x00000002
        /*0030*/ 	.string	""
        /*0030*/ 	.string	"ptxas"
        /*0030*/ 	.string	"Cuda compilation tools, release 13.0, V13.0.88"
        /*0030*/ 	.string	"Build cuda_13.0.r13.0/compiler.36424714_0"
        /*0030*/ 	.string	"-arch sm_100 -m 64 "



//--------------------- .note.nv.cuinfo           --------------------------
	.section	.note.nv.cuinfo,"",@"SHT_NOTE"
	.sectionflags	@"SHF_NOTE_NV_CUINFO"
        /*0018*/ 	.short	0x0002
        /*001a*/ 	.short	0x0064
        /*001c*/ 	.short	0x0082
	.zero		2


//--------------------- .nv.info                  --------------------------
	.section	.nv.info,"",@"SHT_CUDA_INFO"
	.align	4


	//----- nvinfo : EIATTR_REGCOUNT
	.align		4
        /*0000*/ 	.byte	0x04, 0x2f
        /*0002*/ 	.short	(.L_1 - .L_0)
	.align		4
.L_0:
        /*0004*/ 	.word	index@(_Z12vectorAddGPUPfS_S_)
        /*0008*/ 	.word	0x0000000c


	//----- nvinfo : EIATTR_FRAME_SIZE
	.align		4
.L_1:
        /*000c*/ 	.byte	0x04, 0x11
        /*000e*/ 	.short	(.L_3 - .L_2)
	.align		4
.L_2:
        /*0010*/ 	.word	index@(_Z12vectorAddGPUPfS_S_)
        /*0014*/ 	.word	0x00000000


	//----- nvinfo : EIATTR_MIN_STACK_SIZE
	.align		4
.L_3:
        /*0018*/ 	.byte	0x04, 0x12
        /*001a*/ 	.short	(.L_5 - .L_4)
	.align		4
.L_4:
        /*001c*/ 	.word	index@(_Z12vectorAddGPUPfS_S_)
        /*0020*/ 	.word	0x00000000
.L_5:


//--------------------- .nv.compat                --------------------------
	.section	.nv.compat,"",@"SHT_CUDA_COMPAT_INFO"
	.align	4
        /*0000*/ 	.byte	0x02, 0x09, 0x00, 0x00, 0x02, 0x02, 0x01, 0x00, 0x02, 0x05, 0x05, 0x00, 0x03, 0x07, 0x01, 0x01
        /*0010*/ 	.byte	0x02, 0x03, 0x00, 0x00, 0x02, 0x06, 0x01, 0x00, 0x04, 0x0b, 0x08, 0x00, 0x09, 0x00, 0x00, 0x00
        /*0020*/ 	.byte	0x00, 0x00, 0x00, 0x00


//--------------------- .nv.info._Z12vectorAddGPUPfS_S_ --------------------------
	.section	.nv.info._Z12vectorAddGPUPfS_S_,"",@"SHT_CUDA_INFO"
	.sectionflags	@""
	.align	4


	//----- nvinfo : EIATTR_CUDA_API_VERSION
	.align		4
        /*0000*/ 	.byte	0x04, 0x37
        /*0002*/ 	.short	(.L_7 - .L_6)
.L_6:
        /*0004*/ 	.word	0x00000082


	//----- nvinfo : EIATTR_KPARAM_INFO
	.align		4
.L_7:
        /*0008*/ 	.byte	0x04, 0x17
        /*000a*/ 	.short	(.L_9 - .L_8)
.L_8:
        /*000c*/ 	.word	0x00000000
        /*0010*/ 	.short	0x0002
        /*0012*/ 	.short	0x0010
        /*0014*/ 	.byte	0x00, 0xf5, 0x21, 0x00


	//----- nvinfo : EIATTR_KPARAM_INFO
	.align		4
.L_9:
        /*0018*/ 	.byte	0x04, 0x17
        /*001a*/ 	.short	(.L_11 - .L_10)
.L_10:
        /*001c*/ 	.word	0x00000000
        /*0020*/ 	.short	0x0001
        /*0022*/ 	.short	0x0008
        /*0024*/ 	.byte	0x00, 0xf5, 0x21, 0x00


	//----- nvinfo : EIATTR_KPARAM_INFO
	.align		4
.L_11:
        /*0028*/ 	.byte	0x04, 0x17
        /*002a*/ 	.short	(.L_13 - .L_12)
.L_12:
        /*002c*/ 	.word	0x00000000
        /*0030*/ 	.short	0x0000
        /*0032*/ 	.short	0x0000
        /*0034*/ 	.byte	0x00, 0xf5, 0x21, 0x00


	//----- nvinfo : EIATTR_SPARSE_MMA_MASK
	.align		4
.L_13:
        /*0038*/ 	.byte	0x03, 0x50
        /*003a*/ 	.short	0x0000


	//----- nvinfo : EIATTR_MAXREG_COUNT
	.align		4
        /*003c*/ 	.byte	0x03, 0x1b
        /*003e*/ 	.short	0x00ff


	//----- nvinfo : EIATTR_MERCURY_ISA_VERSION
	.align		4
        /*0040*/ 	.byte	0x03, 0x5f
        /*0042*/ 	.short	0x0101


	//----- nvinfo : EIATTR_VRC_CTA_INIT_COUNT
	.align		4
        /*0044*/ 	.byte	0x02, 0x4a
	.zero		1
	.zero		1


	//----- nvinfo : EIATTR_EXIT_INSTR_OFFSETS
	.align		4
        /*0048*/ 	.byte	0x04, 0x1c
        /*004a*/ 	.short	(.L_15 - .L_14)


	//   ....[0]....
.L_14:
        /*004c*/ 	.word	0x00000060


	//   ....[1]....
        /*0050*/ 	.word	0x00000120


	//----- nvinfo : EIATTR_CBANK_PARAM_SIZE
	.align		4
.L_15:
        /*0054*/ 	.byte	0x03, 0x19
        /*0056*/ 	.short	0x0018


	//----- nvinfo : EIATTR_PARAM_CBANK
	.align		4
        /*0058*/ 	.byte	0x04, 0x0a
        /*005a*/ 	.short	(.L_17 - .L_16)
	.align		4
.L_16:
        /*005c*/ 	.word	index@(.nv.constant0._Z12vectorAddGPUPfS_S_)
        /*0060*/ 	.short	0x0380
        /*0062*/ 	.short	0x0018


	//----- nvinfo : EIATTR_SW_WAR
	.align		4
.L_17:
        /*0064*/ 	.byte	0x04, 0x36
        /*0066*/ 	.short	(.L_19 - .L_18)
.L_18:
        /*0068*/ 	.word	0x00000008
.L_19:


//--------------------- .nv.callgraph             --------------------------
	.section	.nv.callgraph,"",@"SHT_CUDA_CALLGRAPH"
	.align	4
	.sectionentsize	8
	.align		4
        /*0000*/ 	.word	0x00000000
	.align		4
        /*0004*/ 	.word	0xffffffff
	.align		4
        /*0008*/ 	.word	0x00000000
	.align		4
        /*000c*/ 	.word	0xfffffffe
	.align		4
        /*0010*/ 	.word	0x00000000
	.align		4
        /*0014*/ 	.word	0xfffffffd
	.align		4
        /*0018*/ 	.word	0x00000000
	.align		4
        /*001c*/ 	.word	0xfffffffc


//--------------------- .text._Z12vectorAddGPUPfS_S_ --------------------------
	.section	.text._Z12vectorAddGPUPfS_S_,"ax",@progbits
	.align	128
        .global         _Z12vectorAddGPUPfS_S_
        .type           _Z12vectorAddGPUPfS_S_,@function
        .size           _Z12vectorAddGPUPfS_S_,(.L_x_1 - _Z12vectorAddGPUPfS_S_)
        .other          _Z12vectorAddGPUPfS_S_,@"STO_CUDA_ENTRY STV_DEFAULT"
_Z12vectorAddGPUPfS_S_:
.text._Z12vectorAddGPUPfS_S_:
[----:B------:R-:W-:Y:S01]  /*0000*/  LDC R1, c[0x0][0x37c] ;  /* 0x0000df00ff017b82 */ /* 0x000fe20000000800 */
[----:B------:R-:W0:Y:S07]  /*0010*/  S2R R9, SR_TID.X ;  /* 0x0000000000097919 */ /* 0x000e2e0000002100 */
[----:B------:R-:W0:Y:S08]  /*0020*/  S2UR UR4, SR_CTAID.X ;  /* 0x00000000000479c3 */ /* 0x000e300000002500 */
[----:B------:R-:W0:Y:S02]  /*0030*/  LDC R0, c[0x0][0x360] ;  /* 0x0000d800ff007b82 */ /* 0x000e240000000800 */
[----:B0-----:R-:W-:-:S05]  /*0040*/  IMAD R9, R0, UR4, R9 ;  /* 0x0000000400097c24 */ /* 0x001fca000f8e0209 */
[----:B------:R-:W-:-:S13]  /*0050*/  ISETP.GT.AND P0, PT, R9, 0x98967f, PT ;  /* 0x0098967f0900780c */ /* 0x000fda0003f04270 */
[----:B------:R-:W-:Y:S05]  /*0060*/  @P0 EXIT ;  /* 0x000000000000094d */ /* 0x000fea0003800000 */
[----:B------:R-:W0:Y:S01]  /*0070*/  LDC.64 R2, c[0x0][0x380] ;  /* 0x0000e000ff027b82 */ /* 0x000e220000000a00 */
[----:B------:R-:W1:Y:S07]  /*0080*/  LDCU.64 UR4, c[0x0][0x358] ;  /* 0x00006b00ff0477ac */ /* 0x000e6e0008000a00 */
[----:B------:R-:W2:Y:S08]  /*0090*/  LDC.64 R4, c[0x0][0x388] ;  /* 0x0000e200ff047b82 */ /* 0x000eb00000000a00 */
[----:B------:R-:W3:Y:S01]  /*00a0*/  LDC.64 R6, c[0x0][0x390] ;  /* 0x0000e400ff067b82 */ /* 0x000ee20000000a00 */
[----:B0-----:R-:W-:-:S06]  /*00b0*/  IMAD.WIDE R2, R9, 0x4, R2 ;  /* 0x0000000409027825 */ /* 0x001fcc00078e0202 */
[----:B-1----:R-:W4:Y:S01]  /*00c0*/  LDG.E R2, desc[UR4][R2.64] ;  /* 0x0000000402027981 */ /* 0x002f22000c1e1900 */
[----:B--2---:R-:W-:-:S06]  /*00d0*/  IMAD.WIDE R4, R9, 0x4, R4 ;  /* 0x0000000409047825 */ /* 0x004fcc00078e0204 */
[----:B------:R-:W4:Y:S01]  /*00e0*/  LDG.E R5, desc[UR4][R4.64] ;  /* 0x0000000404057981 */ /* 0x000f22000c1e1900 */
[----:B---3--:R-:W-:-:S04]  /*00f0*/  IMAD.WIDE R6, R9, 0x4, R6 ;  /* 0x0000000409067825 */ /* 0x008fc800078e0206 */
[----:B----4-:R-:W-:-:S05]  /*0100*/  FADD R9, R2, R5 ;  /* 0x0000000502097221 */ /* 0x010fca0000000000 */
[----:B------:R-:W-:Y:S01]  /*0110*/  STG.E desc[UR4][R6.64], R9 ;  /* 0x0000000906007986 */ /* 0x000fe2000c101904 */
[----:B------:R-:W-:Y:S05]  /*0120*/  EXIT ;  /* 0x000000000000794d */ /* 0x000fea0003800000 */
.L_x_0:
[----:B------:R-:W-:-:S00]  /*0130*/  BRA `(.L_x_0) ;  /* 0xfffffffc00fc7947 */ /* 0x000fc0000383ffff */
[----:B------:R-:W-:-:S00]  /*0140*/  NOP ;  /* 0x0000000000007918 */ /* 0x000fc00000000000 */
        /* <DEDUP_REMOVED lines=11> */
.L_x_1:


//--------------------- .nv.shared.reserved.0     --------------------------
	.section	.nv.shared.reserved.0,"aw",@nobits
	.weak		__nv_reservedSMEM_offset_0_alias
	.size		__nv_reservedSMEM_offset_0_alias, 0, 64
	.other		__nv_reservedSMEM_offset_0_alias,@"STO_CUDA_RESERVED_SHARED STV_DEFAULT"
__nv_reservedSMEM_offset_0_alias:
	.zero		0
	.zero		64


//--------------------- .nv.constant0._Z12vectorAddGPUPfS_S_ --------------------------
	.section	.nv.constant0._Z12vectorAddGPUPfS_S_,"a",@progbits
	.sectionflags	@""
	.align	4
.nv.constant0._Z12vectorAddGPUPfS_S_:
	.zero		920


//--------------------- SYMBOLS --------------------------

	.type		.nv.reservedSmem.offset0,@object
	.size		.nv.reservedSmem.offset0,0x4
